//
// Generated by NVIDIA NVVM Compiler
//
// Compiler Build ID: CL-36424714
// Cuda compilation tools, release 13.0, V13.0.88
// Based on NVVM 20.0.0
//

.version 9.0
.target sm_100
.address_size 64

	// .globl	_Z33compute_coupling_fluid_CMB_kernelPfS_PiS0_S_S_S_S0_S0_i

.visible .entry _Z33compute_coupling_fluid_CMB_kernelPfS_PiS0_S_S_S_S0_S0_i(
	.param .u64 .ptr .align 1 _Z33compute_coupling_fluid_CMB_kernelPfS_PiS0_S_S_S_S0_S0_i_param_0,
	.param .u64 .ptr .align 1 _Z33compute_coupling_fluid_CMB_kernelPfS_PiS0_S_S_S_S0_S0_i_param_1,
	.param .u64 .ptr .align 1 _Z33compute_coupling_fluid_CMB_kernelPfS_PiS0_S_S_S_S0_S0_i_param_2,
	.param .u64 .ptr .align 1 _Z33compute_coupling_fluid_CMB_kernelPfS_PiS0_S_S_S_S0_S0_i_param_3,
	.param .u64 .ptr .align 1 _Z33compute_coupling_fluid_CMB_kernelPfS_PiS0_S_S_S_S0_S0_i_param_4,
	.param .u64 .ptr .align 1 _Z33compute_coupling_fluid_CMB_kernelPfS_PiS0_S_S_S_S0_S0_i_param_5,
	.param .u64 .ptr .align 1 _Z33compute_coupling_fluid_CMB_kernelPfS_PiS0_S_S_S_S0_S0_i_param_6,
	.param .u64 .ptr .align 1 _Z33compute_coupling_fluid_CMB_kernelPfS_PiS0_S_S_S_S0_S0_i_param_7,
	.param .u64 .ptr .align 1 _Z33compute_coupling_fluid_CMB_kernelPfS_PiS0_S_S_S_S0_S0_i_param_8,
	.param .u32 _Z33compute_coupling_fluid_CMB_kernelPfS_PiS0_S_S_S_S0_S0_i_param_9
)
{
	.reg .pred 	%p<2>;
	.reg .b32 	%r<23>;
	.reg .b32 	%f<15>;
	.reg .b64 	%rd<38>;

	ld.param.u64 	%rd2, [_Z33compute_coupling_fluid_CMB_kernelPfS_PiS0_S_S_S_S0_S0_i_param_1];
	ld.param.u64 	%rd4, [_Z33compute_coupling_fluid_CMB_kernelPfS_PiS0_S_S_S_S0_S0_i_param_3];
	ld.param.u64 	%rd5, [_Z33compute_coupling_fluid_CMB_kernelPfS_PiS0_S_S_S_S0_S0_i_param_4];
	ld.param.u64 	%rd6, [_Z33compute_coupling_fluid_CMB_kernelPfS_PiS0_S_S_S_S0_S0_i_param_5];
	ld.param.u64 	%rd7, [_Z33compute_coupling_fluid_CMB_kernelPfS_PiS0_S_S_S_S0_S0_i_param_6];
	ld.param.u64 	%rd8, [_Z33compute_coupling_fluid_CMB_kernelPfS_PiS0_S_S_S_S0_S0_i_param_7];
	ld.param.u64 	%rd9, [_Z33compute_coupling_fluid_CMB_kernelPfS_PiS0_S_S_S_S0_S0_i_param_8];
	ld.param.u32 	%r2, [_Z33compute_coupling_fluid_CMB_kernelPfS_PiS0_S_S_S_S0_S0_i_param_9];
	mov.u32 	%r3, %ctaid.x;
	mov.u32 	%r4, %nctaid.x;
	mov.u32 	%r5, %ctaid.y;
	mad.lo.s32 	%r1, %r4, %r5, %r3;
	setp.ge.s32 	%p1, %r1, %r2;
	@%p1 bra 	$L__BB0_2;
	ld.param.u64 	%rd37, [_Z33compute_coupling_fluid_CMB_kernelPfS_PiS0_S_S_S_S0_S0_i_param_2];
	ld.param.u64 	%rd36, [_Z33compute_coupling_fluid_CMB_kernelPfS_PiS0_S_S_S_S0_S0_i_param_0];
	cvta.to.global.u64 	%rd10, %rd9;
	cvta.to.global.u64 	%rd11, %rd4;
	cvta.to.global.u64 	%rd12, %rd37;
	cvta.to.global.u64 	%rd13, %rd36;
	cvta.to.global.u64 	%rd14, %rd5;
	cvta.to.global.u64 	%rd15, %rd6;
	cvta.to.global.u64 	%rd16, %rd7;
	cvta.to.global.u64 	%rd17, %rd8;
	cvta.to.global.u64 	%rd18, %rd2;
	mov.u32 	%r6, %tid.y;
	mov.u32 	%r7, %tid.x;
	mul.wide.s32 	%rd19, %r1, 4;
	add.s64 	%rd20, %rd10, %rd19;
	ld.global.u32 	%r8, [%rd20];
	add.s64 	%rd21, %rd11, %rd19;
	ld.global.u32 	%r9, [%rd21];
	mad.lo.s32 	%r10, %r9, 25, %r6;
	mad.lo.s32 	%r11, %r10, 5, %r7;
	add.s32 	%r12, %r11, -125;
	mul.wide.s32 	%rd22, %r12, 4;
	add.s64 	%rd23, %rd12, %rd22;
	ld.global.u32 	%r13, [%rd23];
	mad.lo.s32 	%r14, %r13, 3, -3;
	mul.wide.s32 	%rd24, %r14, 4;
	add.s64 	%rd25, %rd13, %rd24;
	ld.global.f32 	%f1, [%rd25];
	ld.global.f32 	%f2, [%rd25+4];
	ld.global.f32 	%f3, [%rd25+8];
	mad.lo.s32 	%r15, %r1, 5, %r6;
	mad.lo.s32 	%r16, %r15, 5, %r7;
	mul.lo.s32 	%r17, %r16, 3;
	mul.wide.s32 	%rd26, %r17, 4;
	add.s64 	%rd27, %rd14, %rd26;
	ld.global.f32 	%f4, [%rd27];
	ld.global.f32 	%f5, [%rd27+4];
	ld.global.f32 	%f6, [%rd27+8];
	mul.f32 	%f7, %f2, %f5;
	fma.rn.f32 	%f8, %f1, %f4, %f7;
	fma.rn.f32 	%f9, %f3, %f6, %f8;
	mul.wide.s32 	%rd28, %r16, 4;
	add.s64 	%rd29, %rd15, %rd28;
	ld.global.f32 	%f10, [%rd29];
	mad.lo.s32 	%r18, %r6, 5, %r7;
	mul.wide.u32 	%rd30, %r18, 4;
	add.s64 	%rd31, %rd16, %rd30;
	ld.global.f32 	%f11, [%rd31];
	mul.f32 	%f12, %f10, %f11;
	mad.lo.s32 	%r19, %r8, 25, %r6;
	mad.lo.s32 	%r20, %r19, 5, %r7;
	add.s32 	%r21, %r20, -25;
	mul.wide.s32 	%rd32, %r21, 4;
	add.s64 	%rd33, %rd17, %rd32;
	ld.global.u32 	%r22, [%rd33];
	mul.wide.s32 	%rd34, %r22, 4;
	add.s64 	%rd35, %rd18, %rd34;
	mul.f32 	%f13, %f9, %f12;
	atom.global.add.f32 	%f14, [%rd35+-4], %f13;
$L__BB0_2:
	ret;

}


// ===== COMPILED SASS (sm_100) =====

	.target	sm_100

	.elftype	@"ET_EXEC"


//--------------------- .note.nv.tkinfo           --------------------------
	.section	.note.nv.tkinfo,"",@"SHT_NOTE"
	.sectionflags	@"SHF_NOTE_NV_TKINFO"
	.tkinfo
        /*0018*/ 	.word	0x00000002
        /*0030*/ 	.string	""
        /*0030*/ 	.string	"ptxas"
        /*0030*/ 	.string	"Cuda compilation tools, release 13.0, V13.0.88"
        /*0030*/ 	.string	"Build cuda_13.0.r13.0/compiler.36424714_0"
        /*0030*/ 	.string	"-arch sm_100 -m 64 "



//--------------------- .note.nv.cuinfo           --------------------------
	.section	.note.nv.cuinfo,"",@"SHT_NOTE"
	.sectionflags	@"SHF_NOTE_NV_CUINFO"
        /*0018*/ 	.short	0x0002
        /*001a*/ 	.short	0x0064
        /*001c*/ 	.short	0x0082
	.zero		2


//--------------------- .nv.info                  --------------------------
	.section	.nv.info,"",@"SHT_CUDA_INFO"
	.align	4


	//----- nvinfo : EIATTR_REGCOUNT
	.align		4
        /*0000*/ 	.byte	0x04, 0x2f
        /*0002*/ 	.short	(.L_1 - .L_0)
	.align		4
.L_0:
        /*0004*/ 	.word	index@(_Z33compute_coupling_fluid_CMB_kernelPfS_PiS0_S_S_S_S0_S0_i)
        /*0008*/ 	.word	0x0000001a


	//----- nvinfo : EIATTR_FRAME_SIZE
	.align		4
.L_1:
        /*000c*/ 	.byte	0x04, 0x11
        /*000e*/ 	.short	(.L_3 - .L_2)
	.align		4
.L_2:
        /*0010*/ 	.word	index@(_Z33compute_coupling_fluid_CMB_kernelPfS_PiS0_S_S_S_S0_S0_i)
        /*0014*/ 	.word	0x00000000


	//----- nvinfo : EIATTR_MIN_STACK_SIZE
	.align		4
.L_3:
        /*0018*/ 	.byte	0x04, 0x12
        /*001a*/ 	.short	(.L_5 - .L_4)
	.align		4
.L_4:
        /*001c*/ 	.word	index@(_Z33compute_coupling_fluid_CMB_kernelPfS_PiS0_S_S_S_S0_S0_i)
        /*0020*/ 	.word	0x00000000
.L_5:


//--------------------- .nv.compat                --------------------------
	.section	.nv.compat,"",@"SHT_CUDA_COMPAT_INFO"
	.align	4
        /*0000*/ 	.byte	0x02, 0x09, 0x00, 0x00, 0x02, 0x02, 0x01, 0x00, 0x02, 0x05, 0x05, 0x00, 0x03, 0x07, 0x01, 0x01
        /*0010*/ 	.byte	0x02, 0x03, 0x00, 0x00, 0x02, 0x06, 0x01, 0x00, 0x04, 0x0b, 0x08, 0x00, 0x09, 0x00, 0x00, 0x00
        /*0020*/ 	.byte	0x00, 0x00, 0x00, 0x00


//--------------------- .nv.info._Z33compute_coupling_fluid_CMB_kernelPfS_PiS0_S_S_S_S0_S0_i --------------------------
	.section	.nv.info._Z33compute_coupling_fluid_CMB_kernelPfS_PiS0_S_S_S_S0_S0_i,"",@"SHT_CUDA_INFO"
	.sectionflags	@""
	.align	4


	//----- nvinfo : EIATTR_CUDA_API_VERSION
	.align		4
        /*0000*/ 	.byte	0x04, 0x37
        /*0002*/ 	.short	(.L_7 - .L_6)
.L_6:
        /*0004*/ 	.word	0x00000082


	//----- nvinfo : EIATTR_KPARAM_INFO
	.align		4
.L_7:
        /*0008*/ 	.byte	0x04, 0x17
        /*000a*/ 	.short	(.L_9 - .L_8)
.L_8:
        /*000c*/ 	.word	0x00000000
        /*0010*/ 	.short	0x0009
        /*0012*/ 	.short	0x0048
        /*0014*/ 	.byte	0x00, 0xf0, 0x11, 0x00


	//----- nvinfo : EIATTR_KPARAM_INFO
	.align		4
.L_9:
        /*0018*/ 	.byte	0x04, 0x17
        /*001a*/ 	.short	(.L_11 - .L_10)
.L_10:
        /*001c*/ 	.word	0x00000000
        /*0020*/ 	.short	0x0008
        /*0022*/ 	.short	0x0040
        /*0024*/ 	.byte	0x00, 0xf5, 0x21, 0x00


	//----- nvinfo : EIATTR_KPARAM_INFO
	.align		4
.L_11:
        /*0028*/ 	.byte	0x04, 0x17
        /*002a*/ 	.short	(.L_13 - .L_12)
.L_12:
        /*002c*/ 	.word	0x00000000
        /*0030*/ 	.short	0x0007
        /*0032*/ 	.short	0x0038
        /*0034*/ 	.byte	0x00, 0xf5, 0x21, 0x00


	//----- nvinfo : EIATTR_KPARAM_INFO
	.align		4
.L_13:
        /*0038*/ 	.byte	0x04, 0x17
        /*003a*/ 	.short	(.L_15 - .L_14)
.L_14:
        /*003c*/ 	.word	0x00000000
        /*0040*/ 	.short	0x0006
        /*0042*/ 	.short	0x0030
        /*0044*/ 	.byte	0x00, 0xf5, 0x21, 0x00


	//----- nvinfo : EIATTR_KPARAM_INFO
	.align		4
.L_15:
        /*0048*/ 	.byte	0x04, 0x17
        /*004a*/ 	.short	(.L_17 - .L_16)
.L_16:
        /*004c*/ 	.word	0x00000000
        /*0050*/ 	.short	0x0005
        /*0052*/ 	.short	0x0028
        /*0054*/ 	.byte	0x00, 0xf5, 0x21, 0x00


	//----- nvinfo : EIATTR_KPARAM_INFO
	.align		4
.L_17:
        /*0058*/ 	.byte	0x04, 0x17
        /*005a*/ 	.short	(.L_19 - .L_18)
.L_18:
        /*005c*/ 	.word	0x00000000
        /*0060*/ 	.short	0x0004
        /*0062*/ 	.short	0x0020
        /*0064*/ 	.byte	0x00, 0xf5, 0x21, 0x00


	//----- nvinfo : EIATTR_KPARAM_INFO
	.align		4
.L_19:
        /*0068*/ 	.byte	0x04, 0x17
        /*006a*/ 	.short	(.L_21 - .L_20)
.L_20:
        /*006c*/ 	.word	0x00000000
        /*0070*/ 	.short	0x0003
        /*0072*/ 	.short	0x0018
        /*0074*/ 	.byte	0x00, 0xf5, 0x21, 0x00


	//----- nvinfo : EIATTR_KPARAM_INFO
	.align		4
.L_21:
        /*0078*/ 	.byte	0x04, 0x17
        /*007a*/ 	.short	(.L_23 - .L_22)
.L_22:
        /*007c*/ 	.word	0x00000000
        /*0080*/ 	.short	0x0002
        /*0082*/ 	.short	0x0010
        /*0084*/ 	.byte	0x00, 0xf5, 0x21, 0x00


	//----- nvinfo : EIATTR_KPARAM_INFO
	.align		4
.L_23:
        /*0088*/ 	.byte	0x04, 0x17
        /*008a*/ 	.short	(.L_25 - .L_24)
.L_24:
        /*008c*/ 	.word	0x00000000
        /*0090*/ 	.short	0x0001
        /*0092*/ 	.short	0x0008
        /*0094*/ 	.byte	0x00, 0xf5, 0x21, 0x00


	//----- nvinfo : EIATTR_KPARAM_INFO
	.align		4
.L_25:
        /*0098*/ 	.byte	0x04, 0x17
        /*009a*/ 	.short	(.L_27 - .L_26)
.L_26:
        /*009c*/ 	.word	0x00000000
        /*00a0*/ 	.short	0x0000
        /*00a2*/ 	.short	0x0000
        /*00a4*/ 	.byte	0x00, 0xf5, 0x21, 0x00


	//----- nvinfo : EIATTR_SPARSE_MMA_MASK
	.align		4
.L_27:
        /*00a8*/ 	.byte	0x03, 0x50
        /*00aa*/ 	.short	0x0000


	//----- nvinfo : EIATTR_MAXREG_COUNT
	.align		4
        /*00ac*/ 	.byte	0x03, 0x1b
        /*00ae*/ 	.short	0x00ff


	//----- nvinfo : EIATTR_MERCURY_ISA_VERSION
	.align		4
        /*00b0*/ 	.byte	0x03, 0x5f
        /*00b2*/ 	.short	0x0101


	//----- nvinfo : EIATTR_VRC_CTA_INIT_COUNT
	.align		4
        /*00b4*/ 	.byte	0x02, 0x4a
	.zero		1
	.zero		1


	//----- nvinfo : EIATTR_EXIT_INSTR_OFFSETS
	.align		4
        /*00b8*/ 	.byte	0x04, 0x1c
        /*00ba*/ 	.short	(.L_29 - .L_28)


	//   ....[0]....
.L_28:
        /*00bc*/ 	.word	0x00000070


	//   ....[1]....
        /*00c0*/ 	.word	0x000003b0


	//----- nvinfo : EIATTR_CBANK_PARAM_SIZE
	.align		4
.L_29:
        /*00c4*/ 	.byte	0x03, 0x19
        /*00c6*/ 	.short	0x004c


	//----- nvinfo : EIATTR_PARAM_CBANK
	.align		4
        /*00c8*/ 	.byte	0x04, 0x0a
        /*00ca*/ 	.short	(.L_31 - .L_30)
	.align		4
.L_30:
        /*00cc*/ 	.word	index@(.nv.constant0._Z33compute_coupling_fluid_CMB_kernelPfS_PiS0_S_S_S_S0_S0_i)
        /*00d0*/ 	.short	0x0380
        /*00d2*/ 	.short	0x004c


	//----- nvinfo : EIATTR_SW_WAR
	.align		4
.L_31:
        /*00d4*/ 	.byte	0x04, 0x36
        /*00d6*/ 	.short	(.L_33 - .L_32)
.L_32:
        /*00d8*/ 	.word	0x00000008
.L_33:


//--------------------- .nv.callgraph             --------------------------
	.section	.nv.callgraph,"",@"SHT_CUDA_CALLGRAPH"
	.align	4
	.sectionentsize	8
	.align		4
        /*0000*/ 	.word	0x00000000
	.align		4
        /*0004*/ 	.word	0xffffffff
	.align		4
        /*0008*/ 	.word	0x00000000
	.align		4
        /*000c*/ 	.word	0xfffffffe
	.align		4
        /*0010*/ 	.word	0x00000000
	.align		4
        /*0014*/ 	.word	0xfffffffd
	.align		4
        /*0018*/ 	.word	0x00000000
	.align		4
        /*001c*/ 	.word	0xfffffffc


//--------------------- .text._Z33compute_coupling_fluid_CMB_kernelPfS_PiS0_S_S_S_S0_S0_i --------------------------
	.section	.text._Z33compute_coupling_fluid_CMB_kernelPfS_PiS0_S_S_S_S0_S0_i,"ax",@progbits
	.align	128
        .global         _Z33compute_coupling_fluid_CMB_kernelPfS_PiS0_S_S_S_S0_S0_i
        .type           _Z33compute_coupling_fluid_CMB_kernelPfS_PiS0_S_S_S_S0_S0_i,@function
        .size           _Z33compute_coupling_fluid_CMB_kernelPfS_PiS0_S_S_S_S0_S0_i,(.L_x_1 - _Z33compute_coupling_fluid_CMB_kernelPfS_PiS0_S_S_S_S0_S0_i)
        .other          _Z33compute_coupling_fluid_CMB_kernelPfS_PiS0_S_S_S_S0_S0_i,@"STO_CUDA_ENTRY STV_DEFAULT"
_Z33compute_coupling_fluid_CMB_kernelPfS_PiS0_S_S_S_S0_S0_i:
.text._Z33compute_coupling_fluid_CMB_kernelPfS_PiS0_S_S_S_S0_S0_i:
[----:B------:R-:W-:Y:S01]  /*0000*/  LDC R1, c[0x0][0x37c] ;  /* 0x0000df00ff017b82 */ /* 0x000fe20000000800 */
[----:B------:R-:W0:Y:S07]  /*0010*/  S2R R0, SR_CTAID.Y ;  /* 0x0000000000007919 */ /* 0x000e2e0000002600 */
[----:B------:R-:W0:Y:S01]  /*0020*/  S2UR UR4, SR_CTAID.X ;  /* 0x00000000000479c3 */ /* 0x000e220000002500 */
[----:B------:R-:W1:Y:S07]  /*0030*/  LDCU UR5, c[0x0][0x3c8] ;  /* 0x00007900ff0577ac */ /* 0x000e6e0008000800 */
[----:B------:R-:W0:Y:S02]  /*0040*/  LDC R19, c[0x0][0x370] ;  /* 0x0000dc00ff137b82 */ /* 0x000e240000000800 */
[----:B0-----:R-:W-:-:S05]  /*0050*/  IMAD R19, R19, R0, UR4 ;  /* 0x0000000413137e24 */ /* 0x001fca000f8e0200 */
[----:B-1----:R-:W-:-:S13]  /*0060*/  ISETP.GE.AND P0, PT, R19, UR5, PT ;  /* 0x0000000513007c0c */ /* 0x002fda000bf06270 */
[----:B------:R-:W-:Y:S05]  /*0070*/  @P0 EXIT ;  /* 0x000000000000094d */ /* 0x000fea0003800000 */
[----:B------:R-:W0:Y:S01]  /*0080*/  LDC.64 R4, c[0x0][0x398] ;  /* 0x0000e600ff047b82 */ /* 0x000e220000000a00 */
[----:B------:R-:W1:Y:S01]  /*0090*/  LDCU.64 UR4, c[0x0][0x358] ;  /* 0x00006b00ff0477ac */ /* 0x000e620008000a00 */
[----:B------:R-:W2:Y:S01]  /*00a0*/  S2R R3, SR_TID.Y ;  /* 0x0000000000037919 */ /* 0x000ea20000002200 */
[----:B------:R-:W3:Y:S05]  /*00b0*/  S2R R0, SR_TID.X ;  /* 0x0000000000007919 */ /* 0x000eea0000002100 */
[----:B------:R-:W4:Y:S08]  /*00c0*/  LDC.64 R16, c[0x0][0x390] ;  /* 0x0000e400ff107b82 */ /* 0x000f300000000a00 */
[----:B------:R-:W5:Y:S01]  /*00d0*/  LDC.64 R14, c[0x0][0x3c0] ;  /* 0x0000f000ff0e7b82 */ /* 0x000f620000000a00 */
[----:B0-----:R-:W-:-:S07]  /*00e0*/  IMAD.WIDE R4, R19, 0x4, R4 ;  /* 0x0000000413047825 */ /* 0x001fce00078e0204 */
[----:B------:R-:W0:Y:S01]  /*00f0*/  LDC.64 R12, c[0x0][0x380] ;  /* 0x0000e000ff0c7b82 */ /* 0x000e220000000a00 */
[----:B-1----:R-:W2:Y:S07]  /*0100*/  LDG.E R4, desc[UR4][R4.64] ;  /* 0x0000000404047981 */ /* 0x002eae000c1e1900 */
[----:B------:R-:W1:Y:S01]  /*0110*/  LDC.64 R10, c[0x0][0x3b0] ;  /* 0x0000ec00ff0a7b82 */ /* 0x000e620000000a00 */
[----:B-----5:R-:W-:-:S07]  /*0120*/  IMAD.WIDE R14, R19, 0x4, R14 ;  /* 0x00000004130e7825 */ /* 0x020fce00078e020e */
[----:B------:R-:W5:Y:S01]  /*0130*/  LDC.64 R8, c[0x0][0x3a8] ;  /* 0x0000ea00ff087b82 */ /* 0x000f620000000a00 */
[----:B------:R-:W5:Y:S01]  /*0140*/  LDG.E R14, desc[UR4][R14.64] ;  /* 0x000000040e0e7981 */ /* 0x000f62000c1e1900 */
[--C-:B--2---:R-:W-:Y:S02]  /*0150*/  IMAD R7, R4, 0x19, R3.reuse ;  /* 0x0000001904077824 */ /* 0x104fe400078e0203 */
[----:B------:R-:W-:Y:S02]  /*0160*/  HFMA2 R23, -RZ, RZ, 0, 1.78813934326171875e-07 ;  /* 0x00000003ff177431 */ /* 0x000fe400000001ff */
[----:B------:R-:W-:Y:S02]  /*0170*/  IMAD R19, R19, 0x5, R3 ;  /* 0x0000000513137824 */ /* 0x000fe400078e0203 */
[----:B------:R-:W2:Y:S01]  /*0180*/  LDC.64 R4, c[0x0][0x3b8] ;  /* 0x0000ee00ff047b82 */ /* 0x000ea20000000a00 */
[----:B---3--:R-:W-:-:S05]  /*0190*/  IMAD R7, R7, 0x5, R0 ;  /* 0x0000000507077824 */ /* 0x008fca00078e0200 */
[----:B------:R-:W-:-:S05]  /*01a0*/  IADD3 R7, PT, PT, R7, -0x7d, RZ ;  /* 0xffffff8307077810 */ /* 0x000fca0007ffe0ff */
[----:B----4-:R-:W-:Y:S02]  /*01b0*/  IMAD.WIDE R16, R7, 0x4, R16 ;  /* 0x0000000407107825 */ /* 0x010fe400078e0210 */
[----:B------:R-:W3:Y:S04]  /*01c0*/  LDC.64 R6, c[0x0][0x3a0] ;  /* 0x0000e800ff067b82 */ /* 0x000ee80000000a00 */
[----:B------:R-:W4:Y:S01]  /*01d0*/  LDG.E R16, desc[UR4][R16.64] ;  /* 0x0000000410107981 */ /* 0x000f22000c1e1900 */
[----:B------:R-:W-:Y:S02]  /*01e0*/  IMAD R19, R19, 0x5, R0 ;  /* 0x0000000513137824 */ /* 0x000fe400078e0200 */
[----:B-----5:R-:W-:-:S03]  /*01f0*/  IMAD R15, R14, 0x19, R3 ;  /* 0x000000190e0f7824 */ /* 0x020fc600078e0203 */
[----:B------:R-:W-:Y:S01]  /*0200*/  LEA R21, R19, R19, 0x1 ;  /* 0x0000001313157211 */ /* 0x000fe200078e08ff */
[--C-:B------:R-:W-:Y:S02]  /*0210*/  IMAD R3, R3, 0x5, R0.reuse ;  /* 0x0000000503037824 */ /* 0x100fe400078e0200 */
[----:B------:R-:W-:Y:S02]  /*0220*/  IMAD R15, R15, 0x5, R0 ;  /* 0x000000050f0f7824 */ /* 0x000fe400078e0200 */
[----:B-1----:R-:W-:-:S04]  /*0230*/  IMAD.WIDE.U32 R10, R3, 0x4, R10 ;  /* 0x00000004030a7825 */ /* 0x002fc800078e000a */
[----:B---3--:R-:W-:Y:S01]  /*0240*/  IMAD.WIDE R6, R21, 0x4, R6 ;  /* 0x0000000415067825 */ /* 0x008fe200078e0206 */
[----:B------:R-:W-:Y:S01]  /*0250*/  IADD3 R3, PT, PT, R15, -0x19, RZ ;  /* 0xffffffe70f037810 */ /* 0x000fe20007ffe0ff */
[----:B------:R-:W3:Y:S04]  /*0260*/  LDG.E R11, desc[UR4][R10.64] ;  /* 0x000000040a0b7981 */ /* 0x000ee8000c1e1900 */
[----:B------:R-:W5:Y:S01]  /*0270*/  LDG.E R21, desc[UR4][R6.64+0x4] ;  /* 0x0000040406157981 */ /* 0x000f62000c1e1900 */
[----:B------:R-:W-:-:S04]  /*0280*/  IMAD.WIDE R8, R19, 0x4, R8 ;  /* 0x0000000413087825 */ /* 0x000fc800078e0208 */
[----:B--2---:R-:W-:Y:S02]  /*0290*/  IMAD.WIDE R4, R3, 0x4, R4 ;  /* 0x0000000403047825 */ /* 0x004fe400078e0204 */
[----:B------:R-:W3:Y:S01]  /*02a0*/  LDG.E R8, desc[UR4][R8.64] ;  /* 0x0000000408087981 */ /* 0x000ee2000c1e1900 */
[----:B------:R-:W1:Y:S03]  /*02b0*/  LDC.64 R2, c[0x0][0x388] ;  /* 0x0000e200ff027b82 */ /* 0x000e660000000a00 */
[----:B------:R-:W1:Y:S01]  /*02c0*/  LDG.E R5, desc[UR4][R4.64] ;  /* 0x0000000404057981 */ /* 0x000e62000c1e1900 */
[----:B----4-:R-:W-:-:S03]  /*02d0*/  IMAD R17, R16, R23, -0x3 ;  /* 0xfffffffd10117424 */ /* 0x010fc600078e0217 */
[----:B------:R-:W2:Y:S01]  /*02e0*/  LDG.E R16, desc[UR4][R6.64+0x8] ;  /* 0x0000080406107981 */ /* 0x000ea2000c1e1900 */
[----:B0-----:R-:W-:-:S03]  /*02f0*/  IMAD.WIDE R12, R17, 0x4, R12 ;  /* 0x00000004110c7825 */ /* 0x001fc600078e020c */
[----:B------:R-:W4:Y:S04]  /*0300*/  LDG.E R17, desc[UR4][R6.64] ;  /* 0x0000000406117981 */ /* 0x000f28000c1e1900 */
[----:B------:R-:W5:Y:S04]  /*0310*/  LDG.E R14, desc[UR4][R12.64+0x4] ;  /* 0x000004040c0e7981 */ /* 0x000f68000c1e1900 */
[----:B------:R-:W4:Y:S04]  /*0320*/  LDG.E R0, desc[UR4][R12.64] ;  /* 0x000000040c007981 */ /* 0x000f28000c1e1900 */
[----:B------:R-:W2:Y:S01]  /*0330*/  LDG.E R15, desc[UR4][R12.64+0x8] ;  /* 0x000008040c0f7981 */ /* 0x000ea2000c1e1900 */
[----:B-1----:R-:W-:-:S04]  /*0340*/  IMAD.WIDE R2, R5, 0x4, R2 ;  /* 0x0000000405027825 */ /* 0x002fc800078e0202 */
[----:B-----5:R-:W-:-:S04]  /*0350*/  FMUL R21, R14, R21 ;  /* 0x000000150e157220 */ /* 0x020fc80000400000 */
[----:B----4-:R-:W-:-:S04]  /*0360*/  FFMA R0, R0, R17, R21 ;  /* 0x0000001100007223 */ /* 0x010fc80000000015 */
[----:B--2---:R-:W-:Y:S01]  /*0370*/  FFMA R0, R15, R16, R0 ;  /* 0x000000100f007223 */ /* 0x004fe20000000000 */
[----:B---3--:R-:W-:-:S04]  /*0380*/  FMUL R15, R8, R11 ;  /* 0x0000000b080f7220 */ /* 0x008fc80000400000 */
[----:B------:R-:W-:-:S05]  /*0390*/  FMUL R15, R0, R15 ;  /* 0x0000000f000f7220 */ /* 0x000fca0000400000 */
[----:B------:R-:W-:Y:S01]  /*03a0*/  REDG.E.ADD.F32.FTZ.RN.STRONG.GPU desc[UR4][R2.64+-0x4], R15 ;  /* 0xfffffc0f020079a6 */ /* 0x000fe2000c12f304 */
[----:B------:R-:W-:Y:S05]  /*03b0*/  EXIT ;  /* 0x000000000000794d */ /* 0x000fea0003800000 */
.L_x_0:
[----:B------:R-:W-:-:S00]  /*03c0*/  BRA `(.L_x_0) ;  /* 0xfffffffc00fc7947 */ /* 0x000fc0000383ffff */
[----:B------:R-:W-:-:S00]  /*03d0*/  NOP ;  /* 0x0000000000007918 */ /* 0x000fc00000000000 */
        /* <DEDUP_REMOVED lines=10> */
.L_x_1:


//--------------------- .nv.shared.reserved.0     --------------------------
	.section	.nv.shared.reserved.0,"aw",@nobits
	.weak		__nv_reservedSMEM_offset_0_alias
	.size		__nv_reservedSMEM_offset_0_alias, 0, 64
	.other		__nv_reservedSMEM_offset_0_alias,@"STO_CUDA_RESERVED_SHARED STV_DEFAULT"
__nv_reservedSMEM_offset_0_alias:
	.zero		0
	.zero		64


//--------------------- .nv.constant0._Z33compute_coupling_fluid_CMB_kernelPfS_PiS0_S_S_S_S0_S0_i --------------------------
	.section	.nv.constant0._Z33compute_coupling_fluid_CMB_kernelPfS_PiS0_S_S_S_S0_S0_i,"a",@progbits
	.sectionflags	@""
	.align	4
.nv.constant0._Z33compute_coupling_fluid_CMB_kernelPfS_PiS0_S_S_S_S0_S0_i:
	.zero		972


//--------------------- SYMBOLS --------------------------

	.type		.nv.reservedSmem.offset0,@object
	.size		.nv.reservedSmem.offset0,0x4
